//
// Generated by NVIDIA NVVM Compiler
//
// Compiler Build ID: CL-36424714
// Cuda compilation tools, release 13.0, V13.0.88
// Based on NVVM 20.0.0
//

.version 9.0
.target sm_100
.address_size 64

	// .globl	_Z12VecAddKernelPfS_S_i

.visible .entry _Z12VecAddKernelPfS_S_i(
	.param .u64 .ptr .align 1 _Z12VecAddKernelPfS_S_i_param_0,
	.param .u64 .ptr .align 1 _Z12VecAddKernelPfS_S_i_param_1,
	.param .u64 .ptr .align 1 _Z12VecAddKernelPfS_S_i_param_2,
	.param .u32 _Z12VecAddKernelPfS_S_i_param_3
)
{
	.reg .pred 	%p<2>;
	.reg .b32 	%r<6>;
	.reg .b32 	%f<4>;
	.reg .b64 	%rd<11>;

	ld.param.u64 	%rd1, [_Z12VecAddKernelPfS_S_i_param_0];
	ld.param.u64 	%rd2, [_Z12VecAddKernelPfS_S_i_param_1];
	ld.param.u64 	%rd3, [_Z12VecAddKernelPfS_S_i_param_2];
	ld.param.u32 	%r2, [_Z12VecAddKernelPfS_S_i_param_3];
	mov.u32 	%r3, %ctaid.x;
	mov.u32 	%r4, %ntid.x;
	mov.u32 	%r5, %tid.x;
	mad.lo.s32 	%r1, %r3, %r4, %r5;
	setp.ge.s32 	%p1, %r1, %r2;
	@%p1 bra 	$L__BB0_2;
	cvta.to.global.u64 	%rd4, %rd1;
	cvta.to.global.u64 	%rd5, %rd2;
	cvta.to.global.u64 	%rd6, %rd3;
	mul.wide.s32 	%rd7, %r1, 4;
	add.s64 	%rd8, %rd4, %rd7;
	ld.global.f32 	%f1, [%rd8];
	add.s64 	%rd9, %rd5, %rd7;
	ld.global.f32 	%f2, [%rd9];
	add.f32 	%f3, %f1, %f2;
	add.s64 	%rd10, %rd6, %rd7;
	st.global.f32 	[%rd10], %f3;
$L__BB0_2:
	ret;

}


// ===== COMPILED SASS (sm_100) =====

	.target	sm_100

	.elftype	@"ET_EXEC"


//--------------------- .note.nv.tkinfo           --------------------------
	.section	.note.nv.tkinfo,"",@"SHT_NOTE"
	.sectionflags	@"SHF_NOTE_NV_TKINFO"
	.tkinfo
        /*0018*/ 	.word	0x00000002
        /*0030*/ 	.string	""
        /*0030*/ 	.string	"ptxas"
        /*0030*/ 	.string	"Cuda compilation tools, release 13.0, V13.0.88"
        /*0030*/ 	.string	"Build cuda_13.0.r13.0/compiler.36424714_0"
        /*0030*/ 	.string	"-arch sm_100 -m 64 "



//--------------------- .note.nv.cuinfo           --------------------------
	.section	.note.nv.cuinfo,"",@"SHT_NOTE"
	.sectionflags	@"SHF_NOTE_NV_CUINFO"
        /*0018*/ 	.short	0x0002
        /*001a*/ 	.short	0x0064
        /*001c*/ 	.short	0x0082
	.zero		2


//--------------------- .nv.info                  --------------------------
	.section	.nv.info,"",@"SHT_CUDA_INFO"
	.align	4


	//----- nvinfo : EIATTR_REGCOUNT
	.align		4
        /*0000*/ 	.byte	0x04, 0x2f
        /*0002*/ 	.short	(.L_1 - .L_0)
	.align		4
.L_0:
        /*0004*/ 	.word	index@(_Z12VecAddKernelPfS_S_i)
        /*0008*/ 	.word	0x0000000c


	//----- nvinfo : EIATTR_FRAME_SIZE
	.align		4
.L_1:
        /*000c*/ 	.byte	0x04, 0x11
        /*000e*/ 	.short	(.L_3 - .L_2)
	.align		4
.L_2:
        /*0010*/ 	.word	index@(_Z12VecAddKernelPfS_S_i)
        /*0014*/ 	.word	0x00000000


	//----- nvinfo : EIATTR_MIN_STACK_SIZE
	.align		4
.L_3:
        /*0018*/ 	.byte	0x04, 0x12
        /*001a*/ 	.short	(.L_5 - .L_4)
	.align		4
.L_4:
        /*001c*/ 	.word	index@(_Z12VecAddKernelPfS_S_i)
        /*0020*/ 	.word	0x00000000
.L_5:


//--------------------- .nv.compat                --------------------------
	.section	.nv.compat,"",@"SHT_CUDA_COMPAT_INFO"
	.align	4
        /*0000*/ 	.byte	0x02, 0x09, 0x00, 0x00, 0x02, 0x02, 0x01, 0x00, 0x02, 0x05, 0x05, 0x00, 0x03, 0x07, 0x01, 0x01
        /*0010*/ 	.byte	0x02, 0x03, 0x00, 0x00, 0x02, 0x06, 0x01, 0x00, 0x04, 0x0b, 0x08, 0x00, 0x09, 0x00, 0x00, 0x00
        /*0020*/ 	.byte	0x00, 0x00, 0x00, 0x00


//--------------------- .nv.info._Z12VecAddKernelPfS_S_i --------------------------
	.section	.nv.info._Z12VecAddKernelPfS_S_i,"",@"SHT_CUDA_INFO"
	.sectionflags	@""
	.align	4


	//----- nvinfo : EIATTR_CUDA_API_VERSION
	.align		4
        /*0000*/ 	.byte	0x04, 0x37
        /*0002*/ 	.short	(.L_7 - .L_6)
.L_6:
        /*0004*/ 	.word	0x00000082


	//----- nvinfo : EIATTR_KPARAM_INFO
	.align		4
.L_7:
        /*0008*/ 	.byte	0x04, 0x17
        /*000a*/ 	.short	(.L_9 - .L_8)
.L_8:
        /*000c*/ 	.word	0x00000000
        /*0010*/ 	.short	0x0003
        /*0012*/ 	.short	0x0018
        /*0014*/ 	.byte	0x00, 0xf0, 0x11, 0x00


	//----- nvinfo : EIATTR_KPARAM_INFO
	.align		4
.L_9:
        /*0018*/ 	.byte	0x04, 0x17
        /*001a*/ 	.short	(.L_11 - .L_10)
.L_10:
        /*001c*/ 	.word	0x00000000
        /*0020*/ 	.short	0x0002
        /*0022*/ 	.short	0x0010
        /*0024*/ 	.byte	0x00, 0xf5, 0x21, 0x00


	//----- nvinfo : EIATTR_KPARAM_INFO
	.align		4
.L_11:
        /*0028*/ 	.byte	0x04, 0x17
        /*002a*/ 	.short	(.L_13 - .L_12)
.L_12:
        /*002c*/ 	.word	0x00000000
        /*0030*/ 	.short	0x0001
        /*0032*/ 	.short	0x0008
        /*0034*/ 	.byte	0x00, 0xf5, 0x21, 0x00


	//----- nvinfo : EIATTR_KPARAM_INFO
	.align		4
.L_13:
        /*0038*/ 	.byte	0x04, 0x17
        /*003a*/ 	.short	(.L_15 - .L_14)
.L_14:
        /*003c*/ 	.word	0x00000000
        /*0040*/ 	.short	0x0000
        /*0042*/ 	.short	0x0000
        /*0044*/ 	.byte	0x00, 0xf5, 0x21, 0x00


	//----- nvinfo : EIATTR_SPARSE_MMA_MASK
	.align		4
.L_15:
        /*0048*/ 	.byte	0x03, 0x50
        /*004a*/ 	.short	0x0000


	//----- nvinfo : EIATTR_MAXREG_COUNT
	.align		4
        /*004c*/ 	.byte	0x03, 0x1b
        /*004e*/ 	.short	0x00ff


	//----- nvinfo : EIATTR_MERCURY_ISA_VERSION
	.align		4
        /*0050*/ 	.byte	0x03, 0x5f
        /*0052*/ 	.short	0x0101


	//----- nvinfo : EIATTR_VRC_CTA_INIT_COUNT
	.align		4
        /*0054*/ 	.byte	0x02, 0x4a
	.zero		1
	.zero		1


	//----- nvinfo : EIATTR_EXIT_INSTR_OFFSETS
	.align		4
        /*0058*/ 	.byte	0x04, 0x1c
        /*005a*/ 	.short	(.L_17 - .L_16)


	//   ....[0]....
.L_16:
        /*005c*/ 	.word	0x00000070


	//   ....[1]....
        /*0060*/ 	.word	0x00000130


	//----- nvinfo : EIATTR_CBANK_PARAM_SIZE
	.align		4
.L_17:
        /*0064*/ 	.byte	0x03, 0x19
        /*0066*/ 	.short	0x001c


	//----- nvinfo : EIATTR_PARAM_CBANK
	.align		4
        /*0068*/ 	.byte	0x04, 0x0a
        /*006a*/ 	.short	(.L_19 - .L_18)
	.align		4
.L_18:
        /*006c*/ 	.word	index@(.nv.constant0._Z12VecAddKernelPfS_S_i)
        /*0070*/ 	.short	0x0380
        /*0072*/ 	.short	0x001c


	//----- nvinfo : EIATTR_SW_WAR
	.align		4
.L_19:
        /*0074*/ 	.byte	0x04, 0x36
        /*0076*/ 	.short	(.L_21 - .L_20)
.L_20:
        /*0078*/ 	.word	0x00000008
.L_21:


//--------------------- .nv.callgraph             --------------------------
	.section	.nv.callgraph,"",@"SHT_CUDA_CALLGRAPH"
	.align	4
	.sectionentsize	8
	.align		4
        /*0000*/ 	.word	0x00000000
	.align		4
        /*0004*/ 	.word	0xffffffff
	.align		4
        /*0008*/ 	.word	0x00000000
	.align		4
        /*000c*/ 	.word	0xfffffffe
	.align		4
        /*0010*/ 	.word	0x00000000
	.align		4
        /*0014*/ 	.word	0xfffffffd
	.align		4
        /*0018*/ 	.word	0x00000000
	.align		4
        /*001c*/ 	.word	0xfffffffc


//--------------------- .text._Z12VecAddKernelPfS_S_i --------------------------
	.section	.text._Z12VecAddKernelPfS_S_i,"ax",@progbits
	.align	128
        .global         _Z12VecAddKernelPfS_S_i
        .type           _Z12VecAddKernelPfS_S_i,@function
        .size           _Z12VecAddKernelPfS_S_i,(.L_x_1 - _Z12VecAddKernelPfS_S_i)
        .other          _Z12VecAddKernelPfS_S_i,@"STO_CUDA_ENTRY STV_DEFAULT"
_Z12VecAddKernelPfS_S_i:
.text._Z12VecAddKernelPfS_S_i:
[----:B------:R-:W-:Y:S01]  /*0000*/  LDC R1, c[0x0][0x37c] ;  /* 0x0000df00ff017b82 */ /* 0x000fe20000000800 */
[----:B------:R-:W0:Y:S07]  /*0010*/  S2R R0, SR_TID.X ;  /* 0x0000000000007919 */ /* 0x000e2e0000002100 */
[----:B------:R-:W0:Y:S01]  /*0020*/  S2UR UR4, SR_CTAID.X ;  /* 0x00000000000479c3 */ /* 0x000e220000002500 */
[----:B------:R-:W1:Y:S07]  /*0030*/  LDCU UR5, c[0x0][0x398] ;  /* 0x00007300ff0577ac */ /* 0x000e6e0008000800 */
[----:B------:R-:W0:Y:S02]  /*0040*/  LDC R9, c[0x0][0x360] ;  /* 0x0000d800ff097b82 */ /* 0x000e240000000800 */
[----:B0-----:R-:W-:-:S05]  /*0050*/  IMAD R9, R9, UR4, R0 ;  /* 0x0000000409097c24 */ /* 0x001fca000f8e0200 */
[----:B-1----:R-:W-:-:S13]  /*0060*/  ISETP.GE.AND P0, PT, R9, UR5, PT ;  /* 0x0000000509007c0c */ /* 0x002fda000bf06270 */
[----:B------:R-:W-:Y:S05]  /*0070*/  @P0 EXIT ;  /* 0x000000000000094d */ /* 0x000fea0003800000 */
[----:B------:R-:W0:Y:S01]  /*0080*/  LDC.64 R2, c[0x0][0x380] ;  /* 0x0000e000ff027b82 */ /* 0x000e220000000a00 */
[----:B------:R-:W1:Y:S07]  /*0090*/  LDCU.64 UR4, c[0x0][0x358] ;  /* 0x00006b00ff0477ac */ /* 0x000e6e0008000a00 */
[----:B------:R-:W2:Y:S08]  /*00a0*/  LDC.64 R4, c[0x0][0x388] ;  /* 0x0000e200ff047b82 */ /* 0x000eb00000000a00 */
[----:B------:R-:W3:Y:S01]  /*00b0*/  LDC.64 R6, c[0x0][0x390] ;  /* 0x0000e400ff067b82 */ /* 0x000ee20000000a00 */
[----:B0-----:R-:W-:-:S06]  /*00c0*/  IMAD.WIDE R2, R9, 0x4, R2 ;  /* 0x0000000409027825 */ /* 0x001fcc00078e0202 */
[----:B-1----:R-:W4:Y:S01]  /*00d0*/  LDG.E R2, desc[UR4][R2.64] ;  /* 0x0000000402027981 */ /* 0x002f22000c1e1900 */
[----:B--2---:R-:W-:-:S06]  /*00e0*/  IMAD.WIDE R4, R9, 0x4, R4 ;  /* 0x0000000409047825 */ /* 0x004fcc00078e0204 */
[----:B------:R-:W4:Y:S01]  /*00f0*/  LDG.E R5, desc[UR4][R4.64] ;  /* 0x0000000404057981 */ /* 0x000f22000c1e1900 */
[----:B---3--:R-:W-:-:S04]  /*0100*/  IMAD.WIDE R6, R9, 0x4, R6 ;  /* 0x0000000409067825 */ /* 0x008fc800078e0206 */
[----:B----4-:R-:W-:-:S05]  /*0110*/  FADD R9, R2, R5 ;  /* 0x0000000502097221 */ /* 0x010fca0000000000 */
[----:B------:R-:W-:Y:S01]  /*0120*/  STG.E desc[UR4][R6.64], R9 ;  /* 0x0000000906007986 */ /* 0x000fe2000c101904 */
[----:B------:R-:W-:Y:S05]  /*0130*/  EXIT ;  /* 0x000000000000794d */ /* 0x000fea0003800000 */
.L_x_0:
[----:B------:R-:W-:-:S00]  /*0140*/  BRA `(.L_x_0) ;  /* 0xfffffffc00fc7947 */ /* 0x000fc0000383ffff */
[----:B------:R-:W-:-:S00]  /*0150*/  NOP ;  /* 0x0000000000007918 */ /* 0x000fc00000000000 */
        /* <DEDUP_REMOVED lines=10> */
.L_x_1:


//--------------------- .nv.shared.reserved.0     --------------------------
	.section	.nv.shared.reserved.0,"aw",@nobits
	.weak		__nv_reservedSMEM_offset_0_alias
	.size		__nv_reservedSMEM_offset_0_alias, 0, 64
	.other		__nv_reservedSMEM_offset_0_alias,@"STO_CUDA_RESERVED_SHARED STV_DEFAULT"
__nv_reservedSMEM_offset_0_alias:
	.zero		0
	.zero		64


//--------------------- .nv.constant0._Z12VecAddKernelPfS_S_i --------------------------
	.section	.nv.constant0._Z12VecAddKernelPfS_S_i,"a",@progbits
	.sectionflags	@""
	.align	4
.nv.constant0._Z12VecAddKernelPfS_S_i:
	.zero		924


//--------------------- SYMBOLS --------------------------

	.type		.nv.reservedSmem.offset0,@object
	.size		.nv.reservedSmem.offset0,0x4
